//
// Generated by NVIDIA NVVM Compiler
//
// Compiler Build ID: CL-36424714
// Cuda compilation tools, release 13.0, V13.0.88
// Based on NVVM 20.0.0
//

.version 9.0
.target sm_100
.address_size 64

	// .globl	_Z14matmul_forwardPfS_S_

.visible .entry _Z14matmul_forwardPfS_S_(
	.param .u64 .ptr .align 1 _Z14matmul_forwardPfS_S__param_0,
	.param .u64 .ptr .align 1 _Z14matmul_forwardPfS_S__param_1,
	.param .u64 .ptr .align 1 _Z14matmul_forwardPfS_S__param_2
)
{
	.reg .pred 	%p<4>;
	.reg .b32 	%r<18>;
	.reg .b32 	%f<28>;
	.reg .b64 	%rd<18>;

	ld.param.u64 	%rd8, [_Z14matmul_forwardPfS_S__param_0];
	ld.param.u64 	%rd9, [_Z14matmul_forwardPfS_S__param_1];
	ld.param.u64 	%rd10, [_Z14matmul_forwardPfS_S__param_2];
	mov.u32 	%r9, %tid.x;
	mov.u32 	%r10, %ctaid.x;
	mov.u32 	%r11, %ntid.x;
	mad.lo.s32 	%r1, %r10, %r11, %r9;
	setp.gt.s32 	%p1, %r1, 1023;
	@%p1 bra 	$L__BB0_5;
	shl.b32 	%r2, %r1, 9;
	cvta.to.global.u64 	%rd11, %rd8;
	add.s64 	%rd1, %rd11, 16;
	cvta.to.global.u64 	%rd12, %rd9;
	add.s64 	%rd2, %rd12, 8192;
	cvta.to.global.u64 	%rd3, %rd10;
	mov.b32 	%r15, 0;
$L__BB0_2:
	add.s32 	%r14, %r2, %r15;
	mul.wide.s32 	%rd13, %r14, 4;
	add.s64 	%rd4, %rd3, %rd13;
	mov.b32 	%r17, 0;
	st.global.u32 	[%rd4], %r17;
	mul.wide.u32 	%rd14, %r15, 4;
	add.s64 	%rd17, %rd2, %rd14;
	mov.f32 	%f27, 0f00000000;
	mov.u32 	%r16, %r2;
$L__BB0_3:
	mul.wide.s32 	%rd15, %r16, 4;
	add.s64 	%rd16, %rd1, %rd15;
	ld.global.f32 	%f4, [%rd16+-16];
	ld.global.f32 	%f5, [%rd17+-8192];
	fma.rn.f32 	%f6, %f4, %f5, %f27;
	st.global.f32 	[%rd4], %f6;
	ld.global.f32 	%f7, [%rd16+-12];
	ld.global.f32 	%f8, [%rd17+-6144];
	fma.rn.f32 	%f9, %f7, %f8, %f6;
	st.global.f32 	[%rd4], %f9;
	ld.global.f32 	%f10, [%rd16+-8];
	ld.global.f32 	%f11, [%rd17+-4096];
	fma.rn.f32 	%f12, %f10, %f11, %f9;
	st.global.f32 	[%rd4], %f12;
	ld.global.f32 	%f13, [%rd16+-4];
	ld.global.f32 	%f14, [%rd17+-2048];
	fma.rn.f32 	%f15, %f13, %f14, %f12;
	st.global.f32 	[%rd4], %f15;
	ld.global.f32 	%f16, [%rd16];
	ld.global.f32 	%f17, [%rd17];
	fma.rn.f32 	%f18, %f16, %f17, %f15;
	st.global.f32 	[%rd4], %f18;
	ld.global.f32 	%f19, [%rd16+4];
	ld.global.f32 	%f20, [%rd17+2048];
	fma.rn.f32 	%f21, %f19, %f20, %f18;
	st.global.f32 	[%rd4], %f21;
	ld.global.f32 	%f22, [%rd16+8];
	ld.global.f32 	%f23, [%rd17+4096];
	fma.rn.f32 	%f24, %f22, %f23, %f21;
	st.global.f32 	[%rd4], %f24;
	ld.global.f32 	%f25, [%rd16+12];
	ld.global.f32 	%f26, [%rd17+6144];
	fma.rn.f32 	%f27, %f25, %f26, %f24;
	st.global.f32 	[%rd4], %f27;
	add.s32 	%r17, %r17, 8;
	add.s32 	%r16, %r16, 8;
	add.s64 	%rd17, %rd17, 16384;
	setp.ne.s32 	%p2, %r17, 512;
	@%p2 bra 	$L__BB0_3;
	add.s32 	%r15, %r15, 1;
	setp.ne.s32 	%p3, %r15, 512;
	@%p3 bra 	$L__BB0_2;
$L__BB0_5:
	ret;

}
	// .globl	_Z15matmul_backwardPfS_S_
.visible .entry _Z15matmul_backwardPfS_S_(
	.param .u64 .ptr .align 1 _Z15matmul_backwardPfS_S__param_0,
	.param .u64 .ptr .align 1 _Z15matmul_backwardPfS_S__param_1,
	.param .u64 .ptr .align 1 _Z15matmul_backwardPfS_S__param_2
)
{
	.reg .pred 	%p<4>;
	.reg .b32 	%r<18>;
	.reg .b32 	%f<28>;
	.reg .b64 	%rd<18>;

	ld.param.u64 	%rd8, [_Z15matmul_backwardPfS_S__param_0];
	ld.param.u64 	%rd9, [_Z15matmul_backwardPfS_S__param_1];
	ld.param.u64 	%rd10, [_Z15matmul_backwardPfS_S__param_2];
	mov.u32 	%r9, %tid.x;
	mov.u32 	%r10, %ctaid.x;
	mov.u32 	%r11, %ntid.x;
	mad.lo.s32 	%r1, %r10, %r11, %r9;
	setp.gt.s32 	%p1, %r1, 511;
	@%p1 bra 	$L__BB1_5;
	shl.b32 	%r2, %r1, 9;
	cvta.to.global.u64 	%rd11, %rd9;
	add.s64 	%rd1, %rd11, 8192;
	cvta.to.global.u64 	%rd12, %rd8;
	add.s64 	%rd2, %rd12, 8192;
	cvta.to.global.u64 	%rd3, %rd10;
	mov.b32 	%r15, 0;
$L__BB1_2:
	add.s32 	%r14, %r2, %r15;
	mul.wide.s32 	%rd13, %r14, 4;
	add.s64 	%rd4, %rd3, %rd13;
	mov.b32 	%r17, 0;
	st.global.u32 	[%rd4], %r17;
	mul.wide.u32 	%rd14, %r15, 4;
	add.s64 	%rd17, %rd2, %rd14;
	mov.f32 	%f27, 0f00000000;
	mov.u32 	%r16, %r1;
$L__BB1_3:
	mul.wide.s32 	%rd15, %r16, 4;
	add.s64 	%rd16, %rd1, %rd15;
	ld.global.f32 	%f4, [%rd16+-8192];
	ld.global.f32 	%f5, [%rd17+-8192];
	fma.rn.f32 	%f6, %f4, %f5, %f27;
	st.global.f32 	[%rd4], %f6;
	ld.global.f32 	%f7, [%rd16+-6144];
	ld.global.f32 	%f8, [%rd17+-6144];
	fma.rn.f32 	%f9, %f7, %f8, %f6;
	st.global.f32 	[%rd4], %f9;
	ld.global.f32 	%f10, [%rd16+-4096];
	ld.global.f32 	%f11, [%rd17+-4096];
	fma.rn.f32 	%f12, %f10, %f11, %f9;
	st.global.f32 	[%rd4], %f12;
	ld.global.f32 	%f13, [%rd16+-2048];
	ld.global.f32 	%f14, [%rd17+-2048];
	fma.rn.f32 	%f15, %f13, %f14, %f12;
	st.global.f32 	[%rd4], %f15;
	ld.global.f32 	%f16, [%rd16];
	ld.global.f32 	%f17, [%rd17];
	fma.rn.f32 	%f18, %f16, %f17, %f15;
	st.global.f32 	[%rd4], %f18;
	ld.global.f32 	%f19, [%rd16+2048];
	ld.global.f32 	%f20, [%rd17+2048];
	fma.rn.f32 	%f21, %f19, %f20, %f18;
	st.global.f32 	[%rd4], %f21;
	ld.global.f32 	%f22, [%rd16+4096];
	ld.global.f32 	%f23, [%rd17+4096];
	fma.rn.f32 	%f24, %f22, %f23, %f21;
	st.global.f32 	[%rd4], %f24;
	ld.global.f32 	%f25, [%rd16+6144];
	ld.global.f32 	%f26, [%rd17+6144];
	fma.rn.f32 	%f27, %f25, %f26, %f24;
	st.global.f32 	[%rd4], %f27;
	add.s32 	%r17, %r17, 8;
	add.s32 	%r16, %r16, 4096;
	add.s64 	%rd17, %rd17, 16384;
	setp.ne.s32 	%p2, %r17, 1024;
	@%p2 bra 	$L__BB1_3;
	add.s32 	%r15, %r15, 1;
	setp.ne.s32 	%p3, %r15, 512;
	@%p3 bra 	$L__BB1_2;
$L__BB1_5:
	ret;

}
	// .globl	_Z10sgd_updatePfS_f
.visible .entry _Z10sgd_updatePfS_f(
	.param .u64 .ptr .align 1 _Z10sgd_updatePfS_f_param_0,
	.param .u64 .ptr .align 1 _Z10sgd_updatePfS_f_param_1,
	.param .f32 _Z10sgd_updatePfS_f_param_2
)
{
	.reg .pred 	%p<2>;
	.reg .b32 	%r<5>;
	.reg .b32 	%f<6>;
	.reg .b64 	%rd<8>;

	ld.param.u64 	%rd1, [_Z10sgd_updatePfS_f_param_0];
	ld.param.u64 	%rd2, [_Z10sgd_updatePfS_f_param_1];
	ld.param.f32 	%f1, [_Z10sgd_updatePfS_f_param_2];
	mov.u32 	%r2, %tid.x;
	mov.u32 	%r3, %ctaid.x;
	mov.u32 	%r4, %ntid.x;
	mad.lo.s32 	%r1, %r3, %r4, %r2;
	setp.gt.s32 	%p1, %r1, 262143;
	@%p1 bra 	$L__BB2_2;
	cvta.to.global.u64 	%rd3, %rd2;
	cvta.to.global.u64 	%rd4, %rd1;
	mul.wide.s32 	%rd5, %r1, 4;
	add.s64 	%rd6, %rd3, %rd5;
	ld.global.f32 	%f2, [%rd6];
	mul.f32 	%f3, %f1, %f2;
	add.s64 	%rd7, %rd4, %rd5;
	ld.global.f32 	%f4, [%rd7];
	sub.f32 	%f5, %f4, %f3;
	st.global.f32 	[%rd7], %f5;
$L__BB2_2:
	ret;

}


// ===== COMPILED SASS (sm_100) =====

	.target	sm_100

	.elftype	@"ET_EXEC"


//--------------------- .note.nv.tkinfo           --------------------------
	.section	.note.nv.tkinfo,"",@"SHT_NOTE"
	.sectionflags	@"SHF_NOTE_NV_TKINFO"
	.tkinfo
        /*0018*/ 	.word	0x00000002
        /*0030*/ 	.string	""
        /*0030*/ 	.string	"ptxas"
        /*0030*/ 	.string	"Cuda compilation tools, release 13.0, V13.0.88"
        /*0030*/ 	.string	"Build cuda_13.0.r13.0/compiler.36424714_0"
        /*0030*/ 	.string	"-arch sm_100 -m 64 "



//--------------------- .note.nv.cuinfo           --------------------------
	.section	.note.nv.cuinfo,"",@"SHT_NOTE"
	.sectionflags	@"SHF_NOTE_NV_CUINFO"
        /*0018*/ 	.short	0x0002
        /*001a*/ 	.short	0x0064
        /*001c*/ 	.short	0x0082
	.zero		2


//--------------------- .nv.info                  --------------------------
	.section	.nv.info,"",@"SHT_CUDA_INFO"
	.align	4


	//----- nvinfo : EIATTR_REGCOUNT
	.align		4
        /*0000*/ 	.byte	0x04, 0x2f
        /*0002*/ 	.short	(.L_1 - .L_0)
	.align		4
.L_0:
        /*0004*/ 	.word	index@(_Z14matmul_forwardPfS_S_)
        /*0008*/ 	.word	0x00000018


	//----- nvinfo : EIATTR_FRAME_SIZE
	.align		4
.L_1:
        /*000c*/ 	.byte	0x04, 0x11
        /*000e*/ 	.short	(.L_3 - .L_2)
	.align		4
.L_2:
        /*0010*/ 	.word	index@(_Z14matmul_forwardPfS_S_)
        /*0014*/ 	.word	0x00000000


	//----- nvinfo : EIATTR_REGCOUNT
	.align		4
.L_3:
        /*0018*/ 	.byte	0x04, 0x2f
        /*001a*/ 	.short	(.L_5 - .L_4)
	.align		4
.L_4:
        /*001c*/ 	.word	index@(_Z15matmul_backwardPfS_S_)
        /*0020*/ 	.word	0x00000018


	//----- nvinfo : EIATTR_FRAME_SIZE
	.align		4
.L_5:
        /*0024*/ 	.byte	0x04, 0x11
        /*0026*/ 	.short	(.L_7 - .L_6)
	.align		4
.L_6:
        /*0028*/ 	.word	index@(_Z15matmul_backwardPfS_S_)
        /*002c*/ 	.word	0x00000000


	//----- nvinfo : EIATTR_REGCOUNT
	.align		4
.L_7:
        /*0030*/ 	.byte	0x04, 0x2f
        /*0032*/ 	.short	(.L_9 - .L_8)
	.align		4
.L_8:
        /*0034*/ 	.word	index@(_Z10sgd_updatePfS_f)
        /*0038*/ 	.word	0x0000000a


	//----- nvinfo : EIATTR_FRAME_SIZE
	.align		4
.L_9:
        /*003c*/ 	.byte	0x04, 0x11
        /*003e*/ 	.short	(.L_11 - .L_10)
	.align		4
.L_10:
        /*0040*/ 	.word	index@(_Z10sgd_updatePfS_f)
        /*0044*/ 	.word	0x00000000


	//----- nvinfo : EIATTR_MIN_STACK_SIZE
	.align		4
.L_11:
        /*0048*/ 	.byte	0x04, 0x12
        /*004a*/ 	.short	(.L_13 - .L_12)
	.align		4
.L_12:
        /*004c*/ 	.word	index@(_Z10sgd_updatePfS_f)
        /*0050*/ 	.word	0x00000000


	//----- nvinfo : EIATTR_MIN_STACK_SIZE
	.align		4
.L_13:
        /*0054*/ 	.byte	0x04, 0x12
        /*0056*/ 	.short	(.L_15 - .L_14)
	.align		4
.L_14:
        /*0058*/ 	.word	index@(_Z15matmul_backwardPfS_S_)
        /*005c*/ 	.word	0x00000000


	//----- nvinfo : EIATTR_MIN_STACK_SIZE
	.align		4
.L_15:
        /*0060*/ 	.byte	0x04, 0x12
        /*0062*/ 	.short	(.L_17 - .L_16)
	.align		4
.L_16:
        /*0064*/ 	.word	index@(_Z14matmul_forwardPfS_S_)
        /*0068*/ 	.word	0x00000000
.L_17:


//--------------------- .nv.compat                --------------------------
	.section	.nv.compat,"",@"SHT_CUDA_COMPAT_INFO"
	.align	4
        /*0000*/ 	.byte	0x02, 0x09, 0x00, 0x00, 0x02, 0x02, 0x01, 0x00, 0x02, 0x05, 0x05, 0x00, 0x03, 0x07, 0x01, 0x01
        /*0010*/ 	.byte	0x02, 0x03, 0x00, 0x00, 0x02, 0x06, 0x01, 0x00, 0x04, 0x0b, 0x08, 0x00, 0x09, 0x00, 0x00, 0x00
        /*0020*/ 	.byte	0x00, 0x00, 0x00, 0x00


//--------------------- .nv.info._Z10sgd_updatePfS_f --------------------------
	.section	.nv.info._Z10sgd_updatePfS_f,"",@"SHT_CUDA_INFO"
	.sectionflags	@""
	.align	4


	//----- nvinfo : EIATTR_CUDA_API_VERSION
	.align		4
        /*0000*/ 	.byte	0x04, 0x37
        /*0002*/ 	.short	(.L_19 - .L_18)
.L_18:
        /*0004*/ 	.word	0x00000082


	//----- nvinfo : EIATTR_KPARAM_INFO
	.align		4
.L_19:
        /*0008*/ 	.byte	0x04, 0x17
        /*000a*/ 	.short	(.L_21 - .L_20)
.L_20:
        /*000c*/ 	.word	0x00000000
        /*0010*/ 	.short	0x0002
        /*0012*/ 	.short	0x0010
        /*0014*/ 	.byte	0x00, 0xf0, 0x11, 0x00


	//----- nvinfo : EIATTR_KPARAM_INFO
	.align		4
.L_21:
        /*0018*/ 	.byte	0x04, 0x17
        /*001a*/ 	.short	(.L_23 - .L_22)
.L_22:
        /*001c*/ 	.word	0x00000000
        /*0020*/ 	.short	0x0001
        /*0022*/ 	.short	0x0008
        /*0024*/ 	.byte	0x00, 0xf5, 0x21, 0x00


	//----- nvinfo : EIATTR_KPARAM_INFO
	.align		4
.L_23:
        /*0028*/ 	.byte	0x04, 0x17
        /*002a*/ 	.short	(.L_25 - .L_24)
.L_24:
        /*002c*/ 	.word	0x00000000
        /*0030*/ 	.short	0x0000
        /*0032*/ 	.short	0x0000
        /*0034*/ 	.byte	0x00, 0xf5, 0x21, 0x00


	//----- nvinfo : EIATTR_SPARSE_MMA_MASK
	.align		4
.L_25:
        /*0038*/ 	.byte	0x03, 0x50
        /*003a*/ 	.short	0x0000


	//----- nvinfo : EIATTR_MAXREG_COUNT
	.align		4
        /*003c*/ 	.byte	0x03, 0x1b
        /*003e*/ 	.short	0x00ff


	//----- nvinfo : EIATTR_MERCURY_ISA_VERSION
	.align		4
        /*0040*/ 	.byte	0x03, 0x5f
        /*0042*/ 	.short	0x0101


	//----- nvinfo : EIATTR_VRC_CTA_INIT_COUNT
	.align		4
        /*0044*/ 	.byte	0x02, 0x4a
	.zero		1
	.zero		1


	//----- nvinfo : EIATTR_EXIT_INSTR_OFFSETS
	.align		4
        /*0048*/ 	.byte	0x04, 0x1c
        /*004a*/ 	.short	(.L_27 - .L_26)


	//   ....[0]....
.L_26:
        /*004c*/ 	.word	0x00000060


	//   ....[1]....
        /*0050*/ 	.word	0x00000110


	//----- nvinfo : EIATTR_CBANK_PARAM_SIZE
	.align		4
.L_27:
        /*0054*/ 	.byte	0x03, 0x19
        /*0056*/ 	.short	0x0014


	//----- nvinfo : EIATTR_PARAM_CBANK
	.align		4
        /*0058*/ 	.byte	0x04, 0x0a
        /*005a*/ 	.short	(.L_29 - .L_28)
	.align		4
.L_28:
        /*005c*/ 	.word	index@(.nv.constant0._Z10sgd_updatePfS_f)
        /*0060*/ 	.short	0x0380
        /*0062*/ 	.short	0x0014


	//----- nvinfo : EIATTR_SW_WAR
	.align		4
.L_29:
        /*0064*/ 	.byte	0x04, 0x36
        /*0066*/ 	.short	(.L_31 - .L_30)
.L_30:
        /*0068*/ 	.word	0x00000008
.L_31:


//--------------------- .nv.info._Z15matmul_backwardPfS_S_ --------------------------
	.section	.nv.info._Z15matmul_backwardPfS_S_,"",@"SHT_CUDA_INFO"
	.sectionflags	@""
	.align	4


	//----- nvinfo : EIATTR_CUDA_API_VERSION
	.align		4
        /*0000*/ 	.byte	0x04, 0x37
        /*0002*/ 	.short	(.L_33 - .L_32)
.L_32:
        /*0004*/ 	.word	0x00000082


	//----- nvinfo : EIATTR_KPARAM_INFO
	.align		4
.L_33:
        /*0008*/ 	.byte	0x04, 0x17
        /*000a*/ 	.short	(.L_35 - .L_34)
.L_34:
        /*000c*/ 	.word	0x00000000
        /*0010*/ 	.short	0x0002
        /*0012*/ 	.short	0x0010
        /*0014*/ 	.byte	0x00, 0xf5, 0x21, 0x00


	//----- nvinfo : EIATTR_KPARAM_INFO
	.align		4
.L_35:
        /*0018*/ 	.byte	0x04, 0x17
        /*001a*/ 	.short	(.L_37 - .L_36)
.L_36:
        /*001c*/ 	.word	0x00000000
        /*0020*/ 	.short	0x0001
        /*0022*/ 	.short	0x0008
        /*0024*/ 	.byte	0x00, 0xf5, 0x21, 0x00


	//----- nvinfo : EIATTR_KPARAM_INFO
	.align		4
.L_37:
        /*0028*/ 	.byte	0x04, 0x17
        /*002a*/ 	.short	(.L_39 - .L_38)
.L_38:
        /*002c*/ 	.word	0x00000000
        /*0030*/ 	.short	0x0000
        /*0032*/ 	.short	0x0000
        /*0034*/ 	.byte	0x00, 0xf5, 0x21, 0x00


	//----- nvinfo : EIATTR_SPARSE_MMA_MASK
	.align		4
.L_39:
        /*0038*/ 	.byte	0x03, 0x50
        /*003a*/ 	.short	0x0000


	//----- nvinfo : EIATTR_MAXREG_COUNT
	.align		4
        /*003c*/ 	.byte	0x03, 0x1b
        /*003e*/ 	.short	0x00ff


	//----- nvinfo : EIATTR_MERCURY_ISA_VERSION
	.align		4
        /*0040*/ 	.byte	0x03, 0x5f
        /*0042*/ 	.short	0x0101


	//----- nvinfo : EIATTR_VRC_CTA_INIT_COUNT
	.align		4
        /*0044*/ 	.byte	0x02, 0x4a
	.zero		1
	.zero		1


	//----- nvinfo : EIATTR_EXIT_INSTR_OFFSETS
	.align		4
        /*0048*/ 	.byte	0x04, 0x1c
        /*004a*/ 	.short	(.L_41 - .L_40)


	//   ....[0]....
.L_40:
        /*004c*/ 	.word	0x00000060


	//   ....[1]....
        /*0050*/ 	.word	0x00000ae0


	//----- nvinfo : EIATTR_CBANK_PARAM_SIZE
	.align		4
.L_41:
        /*0054*/ 	.byte	0x03, 0x19
        /*0056*/ 	.short	0x0018


	//----- nvinfo : EIATTR_PARAM_CBANK
	.align		4
        /*0058*/ 	.byte	0x04, 0x0a
        /*005a*/ 	.short	(.L_43 - .L_42)
	.align		4
.L_42:
        /*005c*/ 	.word	index@(.nv.constant0._Z15matmul_backwardPfS_S_)
        /*0060*/ 	.short	0x0380
        /*0062*/ 	.short	0x0018


	//----- nvinfo : EIATTR_SW_WAR
	.align		4
.L_43:
        /*0064*/ 	.byte	0x04, 0x36
        /*0066*/ 	.short	(.L_45 - .L_44)
.L_44:
        /*0068*/ 	.word	0x00000008
.L_45:


//--------------------- .nv.info._Z14matmul_forwardPfS_S_ --------------------------
	.section	.nv.info._Z14matmul_forwardPfS_S_,"",@"SHT_CUDA_INFO"
	.sectionflags	@""
	.align	4


	//----- nvinfo : EIATTR_CUDA_API_VERSION
	.align		4
        /*0000*/ 	.byte	0x04, 0x37
        /*0002*/ 	.short	(.L_47 - .L_46)
.L_46:
        /*0004*/ 	.word	0x00000082


	//----- nvinfo : EIATTR_KPARAM_INFO
	.align		4
.L_47:
        /*0008*/ 	.byte	0x04, 0x17
        /*000a*/ 	.short	(.L_49 - .L_48)
.L_48:
        /*000c*/ 	.word	0x00000000
        /*0010*/ 	.short	0x0002
        /*0012*/ 	.short	0x0010
        /*0014*/ 	.byte	0x00, 0xf5, 0x21, 0x00


	//----- nvinfo : EIATTR_KPARAM_INFO
	.align		4
.L_49:
        /*0018*/ 	.byte	0x04, 0x17
        /*001a*/ 	.short	(.L_51 - .L_50)
.L_50:
        /*001c*/ 	.word	0x00000000
        /*0020*/ 	.short	0x0001
        /*0022*/ 	.short	0x0008
        /*0024*/ 	.byte	0x00, 0xf5, 0x21, 0x00


	//----- nvinfo : EIATTR_KPARAM_INFO
	.align		4
.L_51:
        /*0028*/ 	.byte	0x04, 0x17
        /*002a*/ 	.short	(.L_53 - .L_52)
.L_52:
        /*002c*/ 	.word	0x00000000
        /*0030*/ 	.short	0x0000
        /*0032*/ 	.short	0x0000
        /*0034*/ 	.byte	0x00, 0xf5, 0x21, 0x00


	//----- nvinfo : EIATTR_SPARSE_MMA_MASK
	.align		4
.L_53:
        /*0038*/ 	.byte	0x03, 0x50
        /*003a*/ 	.short	0x0000


	//----- nvinfo : EIATTR_MAXREG_COUNT
	.align		4
        /*003c*/ 	.byte	0x03, 0x1b
        /*003e*/ 	.short	0x00ff


	//----- nvinfo : EIATTR_MERCURY_ISA_VERSION
	.align		4
        /*0040*/ 	.byte	0x03, 0x5f
        /*0042*/ 	.short	0x0101


	//----- nvinfo : EIATTR_VRC_CTA_INIT_COUNT
	.align		4
        /*0044*/ 	.byte	0x02, 0x4a
	.zero		1
	.zero		1


	//----- nvinfo : EIATTR_EXIT_INSTR_OFFSETS
	.align		4
        /*0048*/ 	.byte	0x04, 0x1c
        /*004a*/ 	.short	(.L_55 - .L_54)


	//   ....[0]....
.L_54:
        /*004c*/ 	.word	0x00000060


	//   ....[1]....
        /*0050*/ 	.word	0x00000af0


	//----- nvinfo : EIATTR_CBANK_PARAM_SIZE
	.align		4
.L_55:
        /*0054*/ 	.byte	0x03, 0x19
        /*0056*/ 	.short	0x0018


	//----- nvinfo : EIATTR_PARAM_CBANK
	.align		4
        /*0058*/ 	.byte	0x04, 0x0a
        /*005a*/ 	.short	(.L_57 - .L_56)
	.align		4
.L_56:
        /*005c*/ 	.word	index@(.nv.constant0._Z14matmul_forwardPfS_S_)
        /*0060*/ 	.short	0x0380
        /*0062*/ 	.short	0x0018


	//----- nvinfo : EIATTR_SW_WAR
	.align		4
.L_57:
        /*0064*/ 	.byte	0x04, 0x36
        /*0066*/ 	.short	(.L_59 - .L_58)
.L_58:
        /*0068*/ 	.word	0x00000008
.L_59:


//--------------------- .nv.callgraph             --------------------------
	.section	.nv.callgraph,"",@"SHT_CUDA_CALLGRAPH"
	.align	4
	.sectionentsize	8
	.align		4
        /*0000*/ 	.word	0x00000000
	.align		4
        /*0004*/ 	.word	0xffffffff
	.align		4
        /*0008*/ 	.word	0x00000000
	.align		4
        /*000c*/ 	.word	0xfffffffe
	.align		4
        /*0010*/ 	.word	0x00000000
	.align		4
        /*0014*/ 	.word	0xfffffffd
	.align		4
        /*0018*/ 	.word	0x00000000
	.align		4
        /*001c*/ 	.word	0xfffffffc


//--------------------- .text._Z10sgd_updatePfS_f --------------------------
	.section	.text._Z10sgd_updatePfS_f,"ax",@progbits
	.align	128
        .global         _Z10sgd_updatePfS_f
        .type           _Z10sgd_updatePfS_f,@function
        .size           _Z10sgd_updatePfS_f,(.L_x_7 - _Z10sgd_updatePfS_f)
        .other          _Z10sgd_updatePfS_f,@"STO_CUDA_ENTRY STV_DEFAULT"
_Z10sgd_updatePfS_f:
.text._Z10sgd_updatePfS_f:
[----:B------:R-:W-:Y:S01]  /*0000*/  LDC R1, c[0x0][0x37c] ;  /* 0x0000df00ff017b82 */ /* 0x000fe20000000800 */
[----:B------:R-:W0:Y:S07]  /*0010*/  S2R R7, SR_TID.X ;  /* 0x0000000000077919 */ /* 0x000e2e0000002100 */
[----:B------:R-:W0:Y:S08]  /*0020*/  S2UR UR4, SR_CTAID.X ;  /* 0x00000000000479c3 */ /* 0x000e300000002500 */
[----:B------:R-:W0:Y:S02]  /*0030*/  LDC R0, c[0x0][0x360] ;  /* 0x0000d800ff007b82 */ /* 0x000e240000000800 */
[----:B0-----:R-:W-:-:S05]  /*0040*/  IMAD R7, R0, UR4, R7 ;  /* 0x0000000400077c24 */ /* 0x001fca000f8e0207 */
[----:B------:R-:W-:-:S13]  /*0050*/  ISETP.GT.AND P0, PT, R7, 0x3ffff, PT ;  /* 0x0003ffff0700780c */ /* 0x000fda0003f04270 */
[----:B------:R-:W-:Y:S05]  /*0060*/  @P0 EXIT ;  /* 0x000000000000094d */ /* 0x000fea0003800000 */
[----:B------:R-:W0:Y:S01]  /*0070*/  LDC.64 R2, c[0x0][0x388] ;  /* 0x0000e200ff027b82 */ /* 0x000e220000000a00 */
[----:B------:R-:W1:Y:S01]  /*0080*/  LDCU.64 UR4, c[0x0][0x358] ;  /* 0x00006b00ff0477ac */ /* 0x000e620008000a00 */
[----:B------:R-:W2:Y:S06]  /*0090*/  LDCU UR6, c[0x0][0x390] ;  /* 0x00007200ff0677ac */ /* 0x000eac0008000800 */
[----:B------:R-:W3:Y:S01]  /*00a0*/  LDC.64 R4, c[0x0][0x380] ;  /* 0x0000e000ff047b82 */ /* 0x000ee20000000a00 */
[----:B0-----:R-:W-:-:S06]  /*00b0*/  IMAD.WIDE R2, R7, 0x4, R2 ;  /* 0x0000000407027825 */ /* 0x001fcc00078e0202 */
[----:B-1----:R-:W2:Y:S01]  /*00c0*/  LDG.E R2, desc[UR4][R2.64] ;  /* 0x0000000402027981 */ /* 0x002ea2000c1e1900 */
[----:B---3--:R-:W-:-:S05]  /*00d0*/  IMAD.WIDE R4, R7, 0x4, R4 ;  /* 0x0000000407047825 */ /* 0x008fca00078e0204 */
[----:B------:R-:W2:Y:S02]  /*00e0*/  LDG.E R7, desc[UR4][R4.64] ;  /* 0x0000000404077981 */ /* 0x000ea4000c1e1900 */
[----:B--2---:R-:W-:-:S05]  /*00f0*/  FFMA R7, -R2, UR6, R7 ;  /* 0x0000000602077c23 */ /* 0x004fca0008000107 */
[----:B------:R-:W-:Y:S01]  /*0100*/  STG.E desc[UR4][R4.64], R7 ;  /* 0x0000000704007986 */ /* 0x000fe2000c101904 */
[----:B------:R-:W-:Y:S05]  /*0110*/  EXIT ;  /* 0x000000000000794d */ /* 0x000fea0003800000 */
.L_x_0:
[----:B------:R-:W-:-:S00]  /*0120*/  BRA `(.L_x_0) ;  /* 0xfffffffc00fc7947 */ /* 0x000fc0000383ffff */
[----:B------:R-:W-:-:S00]  /*0130*/  NOP ;  /* 0x0000000000007918 */ /* 0x000fc00000000000 */
        /* <DEDUP_REMOVED lines=12> */
.L_x_7:


//--------------------- .text._Z15matmul_backwardPfS_S_ --------------------------
	.section	.text._Z15matmul_backwardPfS_S_,"ax",@progbits
	.align	128
        .global         _Z15matmul_backwardPfS_S_
        .type           _Z15matmul_backwardPfS_S_,@function
        .size           _Z15matmul_backwardPfS_S_,(.L_x_8 - _Z15matmul_backwardPfS_S_)
        .other          _Z15matmul_backwardPfS_S_,@"STO_CUDA_ENTRY STV_DEFAULT"
_Z15matmul_backwardPfS_S_:
.text._Z15matmul_backwardPfS_S_:
[----:B------:R-:W-:Y:S01]  /*0000*/  LDC R1, c[0x0][0x37c] ;  /* 0x0000df00ff017b82 */ /* 0x000fe20000000800 */
[----:B------:R-:W0:Y:S07]  /*0010*/  S2R R0, SR_TID.X ;  /* 0x0000000000007919 */ /* 0x000e2e0000002100 */
[----:B------:R-:W0:Y:S08]  /*0020*/  S2UR UR4, SR_CTAID.X ;  /* 0x00000000000479c3 */ /* 0x000e300000002500 */
[----:B------:R-:W0:Y:S02]  /*0030*/  LDC R3, c[0x0][0x360] ;  /* 0x0000d800ff037b82 */ /* 0x000e240000000800 */
[----:B0-----:R-:W-:-:S05]  /*0040*/  IMAD R0, R3, UR4, R0 ;  /* 0x0000000403007c24 */ /* 0x001fca000f8e0200 */
[----:B------:R-:W-:-:S13]  /*0050*/  ISETP.GT.AND P0, PT, R0, 0x1ff, PT ;  /* 0x000001ff0000780c */ /* 0x000fda0003f04270 */
[----:B------:R-:W-:Y:S05]  /*0060*/  @P0 EXIT ;  /* 0x000000000000094d */ /* 0x000fea0003800000 */
[----:B------:R-:W0:Y:S01]  /*0070*/  LDCU.128 UR8, c[0x0][0x380] ;  /* 0x00007000ff0877ac */ /* 0x000e220008000c00 */
[----:B------:R-:W1:Y:S01]  /*0080*/  LDCU.64 UR12, c[0x0][0x358] ;  /* 0x00006b00ff0c77ac */ /* 0x000e620008000a00 */
[----:B0-----:R-:W-:Y:S02]  /*0090*/  UIADD3 UR4, UP0, UPT, UR10, 0x2000, URZ ;  /* 0x000020000a047890 */ /* 0x001fe4000ff1e0ff */
[----:B------:R-:W-:Y:S02]  /*00a0*/  UIADD3 UR6, UP1, UPT, UR8, 0x2000, URZ ;  /* 0x0000200008067890 */ /* 0x000fe4000ff3e0ff */
[----:B------:R-:W-:Y:S02]  /*00b0*/  UIADD3.X UR5, UPT, UPT, URZ, UR11, URZ, UP0, !UPT ;  /* 0x0000000bff057290 */ /* 0x000fe400087fe4ff */
[----:B------:R-:W-:Y:S01]  /*00c0*/  MOV R2, UR4 ;  /* 0x0000000400027c02 */ /* 0x000fe20008000f00 */
[----:B------:R-:W-:Y:S01]  /*00d0*/  UIADD3.X UR7, UPT, UPT, URZ, UR9, URZ, UP1, !UPT ;  /* 0x00000009ff077290 */ /* 0x000fe20008ffe4ff */
[----:B------:R-:W-:-:S02]  /*00e0*/  UMOV UR4, URZ ;  /* 0x000000ff00047c82 */ /* 0x000fc40008000000 */
[----:B-1----:R-:W-:-:S09]  /*00f0*/  MOV R3, UR5 ;  /* 0x0000000500037c02 */ /* 0x002fd20008000f00 */
.L_x_2:
[----:B01----:R-:W0:Y:S01]  /*0100*/  LDC.64 R4, c[0x0][0x390] ;  /* 0x0000e400ff047b82 */ /* 0x003e220000000a00 */
[----:B------:R-:W-:Y:S01]  /*0110*/  LEA R7, R0, UR4, 0x9 ;  /* 0x0000000400077c11 */ /* 0x000fe2000f8e48ff */
[----:B------:R-:W-:Y:S01]  /*0120*/  UIMAD.WIDE.U32 UR8, UR4, 0x4, UR6 ;  /* 0x00000004040878a5 */ /* 0x000fe2000f8e0006 */
[----:B------:R-:W-:Y:S01]  /*0130*/  HFMA2 R13, -RZ, RZ, 0, 0 ;  /* 0x00000000ff0d7431 */ /* 0x000fe200000001ff */
[----:B------:R-:W-:Y:S01]  /*0140*/  UIADD3 UR4, UPT, UPT, UR4, 0x1, URZ ;  /* 0x0000000104047890 */ /* 0x000fe2000fffe0ff */
[----:B------:R-:W-:Y:S01]  /*0150*/  MOV R11, R0 ;  /* 0x00000000000b7202 */ /* 0x000fe20000000f00 */
[----:B------:R-:W-:Y:S02]  /*0160*/  UMOV UR5, URZ ;  /* 0x000000ff00057c82 */ /* 0x000fe40008000000 */
[----:B------:R-:W-:Y:S01]  /*0170*/  MOV R9, UR9 ;  /* 0x0000000900097c02 */ /* 0x000fe20008000f00 */
[----:B------:R-:W-:Y:S01]  /*0180*/  UISETP.NE.AND UP1, UPT, UR4, 0x200, UPT ;  /* 0x000002000400788c */ /* 0x000fe2000bf25270 */
[----:B------:R-:W-:-:S02]  /*0190*/  MOV R6, UR8 ;  /* 0x0000000800067c02 */ /* 0x000fc40008000f00 */
[----:B------:R-:W-:Y:S02]  /*01a0*/  MOV R8, UR8 ;  /* 0x0000000800087c02 */ /* 0x000fe40008000f00 */
[----:B------:R-:W-:Y:S01]  /*01b0*/  MOV R15, R9 ;  /* 0x00000009000f7202 */ /* 0x000fe20000000f00 */
[----:B0-----:R-:W-:Y:S01]  /*01c0*/  IMAD.WIDE R4, R7, 0x4, R4 ;  /* 0x0000000407047825 */ /* 0x001fe200078e0204 */
[----:B------:R-:W-:-:S04]  /*01d0*/  MOV R7, UR9 ;  /* 0x0000000900077c02 */ /* 0x000fc80008000f00 */
[----:B------:R0:W-:Y:S03]  /*01e0*/  STG.E desc[UR12][R4.64], RZ ;  /* 0x000000ff04007986 */ /* 0x0001e6000c10190c */
.L_x_1:
[----:B------:R-:W-:Y:S01]  /*01f0*/  IMAD.WIDE R8, R11, 0x4, R2 ;  /* 0x000000040b087825 */ /* 0x000fe200078e0202 */
[----:B------:R-:W-:-:S04]  /*0200*/  MOV R7, R15 ;  /* 0x0000000f00077202 */ /* 0x000fc80000000f00 */
[----:B------:R-:W2:Y:S04]  /*0210*/  LDG.E R10, desc[UR12][R8.64+-0x2000] ;  /* 0xffe0000c080a7981 */ /* 0x000ea8000c1e1900 */
[----:B------:R-:W2:Y:S02]  /*0220*/  LDG.E R12, desc[UR12][R6.64+-0x2000] ;  /* 0xffe0000c060c7981 */ /* 0x000ea4000c1e1900 */
[----:B-12---:R-:W-:-:S05]  /*0230*/  FFMA R13, R10, R12, R13 ;  /* 0x0000000c0a0d7223 */ /* 0x006fca000000000d */
[----:B------:R1:W-:Y:S04]  /*0240*/  STG.E desc[UR12][R4.64], R13 ;  /* 0x0000000d04007986 */ /* 0x0003e8000c10190c */
[----:B------:R-:W2:Y:S04]  /*0250*/  LDG.E R10, desc[UR12][R8.64+-0x1800] ;  /* 0xffe8000c080a7981 */ /* 0x000ea8000c1e1900 */
[----:B------:R-:W2:Y:S02]  /*0260*/  LDG.E R12, desc[UR12][R6.64+-0x1800] ;  /* 0xffe8000c060c7981 */ /* 0x000ea4000c1e1900 */
[----:B--2---:R-:W-:-:S05]  /*0270*/  FFMA R15, R10, R12, R13 ;  /* 0x0000000c0a0f7223 */ /* 0x004fca000000000d */
[----:B------:R2:W-:Y:S04]  /*0280*/  STG.E desc[UR12][R4.64], R15 ;  /* 0x0000000f04007986 */ /* 0x0005e8000c10190c */
[----:B------:R-:W3:Y:S04]  /*0290*/  LDG.E R10, desc[UR12][R8.64+-0x1000] ;  /* 0xfff0000c080a7981 */ /* 0x000ee8000c1e1900 */
[----:B------:R-:W3:Y:S02]  /*02a0*/  LDG.E R12, desc[UR12][R6.64+-0x1000] ;  /* 0xfff0000c060c7981 */ /* 0x000ee4000c1e1900 */
[----:B---3--:R-:W-:-:S05]  /*02b0*/  FFMA R17, R10, R12, R15 ;  /* 0x0000000c0a117223 */ /* 0x008fca000000000f */
[----:B------:R3:W-:Y:S04]  /*02c0*/  STG.E desc[UR12][R4.64], R17 ;  /* 0x0000001104007986 */ /* 0x0007e8000c10190c */
[----:B------:R-:W1:Y:S04]  /*02d0*/  LDG.E R10, desc[UR12][R8.64+-0x800] ;  /* 0xfff8000c080a7981 */ /* 0x000e68000c1e1900 */
[----:B------:R-:W1:Y:S02]  /*02e0*/  LDG.E R12, desc[UR12][R6.64+-0x800] ;  /* 0xfff8000c060c7981 */ /* 0x000e64000c1e1900 */
[----:B-1----:R-:W-:-:S05]  /*02f0*/  FFMA R13, R10, R12, R17 ;  /* 0x0000000c0a0d7223 */ /* 0x002fca0000000011 */
        /* <DEDUP_REMOVED lines=9> */
[----:B------:R-:W4:Y:S04]  /*0390*/  LDG.E R10, desc[UR12][R8.64+0x1000] ;  /* 0x0010000c080a7981 */ /* 0x000f28000c1e1900 */
[----:B------:R-:W4:Y:S02]  /*03a0*/  LDG.E R12, desc[UR12][R6.64+0x1000] ;  /* 0x0010000c060c7981 */ /* 0x000f24000c1e1900 */
[----:B----4-:R-:W-:-:S05]  /*03b0*/  FFMA R19, R10, R12, R17 ;  /* 0x0000000c0a137223 */ /* 0x010fca0000000011 */
[----:B------:R-:W-:Y:S04]  /*03c0*/  STG.E desc[UR12][R4.64], R19 ;  /* 0x0000001304007986 */ /* 0x000fe8000c10190c */
[----:B------:R-:W2:Y:S04]  /*03d0*/  LDG.E R10, desc[UR12][R8.64+0x1800] ;  /* 0x0018000c080a7981 */ /* 0x000ea8000c1e1900 */
[----:B------:R-:W2:Y:S01]  /*03e0*/  LDG.E R12, desc[UR12][R6.64+0x1800] ;  /* 0x0018000c060c7981 */ /* 0x000ea2000c1e1900 */
[----:B-1----:R-:W-:Y:S01]  /*03f0*/  IADD3 R13, PT, PT, R11, 0x1000, RZ ;  /* 0x000010000b0d7810 */ /* 0x002fe20007ffe0ff */
[----:B--2---:R-:W-:-:S04]  /*0400*/  FFMA R15, R10, R12, R19 ;  /* 0x0000000c0a0f7223 */ /* 0x004fc80000000013 */
[----:B------:R-:W-:Y:S01]  /*0410*/  IMAD.WIDE R12, R13, 0x4, R2 ;  /* 0x000000040d0c7825 */ /* 0x000fe200078e0202 */
[----:B------:R1:W-:Y:S04]  /*0420*/  STG.E desc[UR12][R4.64], R15 ;  /* 0x0000000f04007986 */ /* 0x0003e8000c10190c */
[----:B------:R-:W3:Y:S04]  /*0430*/  LDG.E R14, desc[UR12][R6.64+0x2000] ;  /* 0x0020000c060e7981 */ /* 0x000ee8000c1e1900 */
[----:B------:R-:W3:Y:S02]  /*0440*/  LDG.E R10, desc[UR12][R12.64+-0x2000] ;  /* 0xffe0000c0c0a7981 */ /* 0x000ee4000c1e1900 */
[----:B---3--:R-:W-:-:S05]  /*0450*/  FFMA R17, R10, R14, R15 ;  /* 0x0000000e0a117223 */ /* 0x008fca000000000f */
        /* <DEDUP_REMOVED lines=8> */
[----:B------:R-:W-:Y:S04]  /*04e0*/  STG.E desc[UR12][R4.64], R15 ;  /* 0x0000000f04007986 */ /* 0x000fe8000c10190c */
        /* <DEDUP_REMOVED lines=17> */
[----:B------:R-:W2:Y:S01]  /*0600*/  LDG.E R10, desc[UR12][R6.64+0x5800] ;  /* 0x0058000c060a7981 */ /* 0x000ea2000c1e1900 */
[----:B------:R-:W-:-:S05]  /*0610*/  IADD3 R15, PT, PT, R11, 0x2000, RZ ;  /* 0x000020000b0f7810 */ /* 0x000fca0007ffe0ff */
[----:B------:R-:W-:-:S04]  /*0620*/  IMAD.WIDE R14, R15, 0x4, R2 ;  /* 0x000000040f0e7825 */ /* 0x000fc800078e0202 */
[----:B--2---:R-:W-:-:S05]  /*0630*/  FFMA R9, R8, R10, R17 ;  /* 0x0000000a08097223 */ /* 0x004fca0000000011 */
[----:B------:R1:W-:Y:S04]  /*0640*/  STG.E desc[UR12][R4.64], R9 ;  /* 0x0000000904007986 */ /* 0x0003e8000c10190c */
[----:B------:R-:W3:Y:S04]  /*0650*/  LDG.E R10, desc[UR12][R6.64+0x6000] ;  /* 0x0060000c060a7981 */ /* 0x000ee8000c1e1900 */
[----:B------:R-:W3:Y:S02]  /*0660*/  LDG.E R8, desc[UR12][R14.64+-0x2000] ;  /* 0xffe0000c0e087981 */ /* 0x000ee4000c1e1900 */
[----:B---3--:R-:W-:-:S05]  /*0670*/  FFMA R19, R8, R10, R9 ;  /* 0x0000000a08137223 */ /* 0x008fca0000000009 */
[----:B------:R-:W-:Y:S04]  /*0680*/  STG.E desc[UR12][R4.64], R19 ;  /* 0x0000001304007986 */ /* 0x000fe8000c10190c */
[----:B------:R-:W2:Y:S04]  /*0690*/  LDG.E R8, desc[UR12][R14.64+-0x1800] ;  /* 0xffe8000c0e087981 */ /* 0x000ea8000c1e1900 */
[----:B------:R-:W2:Y:S02]  /*06a0*/  LDG.E R10, desc[UR12][R6.64+0x6800] ;  /* 0x0068000c060a7981 */ /* 0x000ea4000c1e1900 */
[----:B--2---:R-:W-:-:S05]  /*06b0*/  FFMA R13, R8, R10, R19 ;  /* 0x0000000a080d7223 */ /* 0x004fca0000000013 */
[----:B------:R2:W-:Y:S04]  /*06c0*/  STG.E desc[UR12][R4.64], R13 ;  /* 0x0000000d04007986 */ /* 0x0005e8000c10190c */
[----:B------:R-:W1:Y:S04]  /*06d0*/  LDG.E R8, desc[UR12][R14.64+-0x1000] ;  /* 0xfff0000c0e087981 */ /* 0x000e68000c1e1900 */
[----:B------:R-:W1:Y:S02]  /*06e0*/  LDG.E R10, desc[UR12][R6.64+0x7000] ;  /* 0x0070000c060a7981 */ /* 0x000e64000c1e1900 */
[----:B-1----:R-:W-:-:S05]  /*06f0*/  FFMA R9, R8, R10, R13 ;  /* 0x0000000a08097223 */ /* 0x002fca000000000d */
[----:B------:R1:W-:Y:S04]  /*0700*/  STG.E desc[UR12][R4.64], R9 ;  /* 0x0000000904007986 */ /* 0x0003e8000c10190c */
[----:B------:R-:W3:Y:S04]  /*0710*/  LDG.E R8, desc[UR12][R14.64+-0x800] ;  /* 0xfff8000c0e087981 */ /* 0x000ee8000c1e1900 */
[----:B------:R-:W3:Y:S02]  /*0720*/  LDG.E R10, desc[UR12][R6.64+0x7800] ;  /* 0x0078000c060a7981 */ /* 0x000ee4000c1e1900 */
[----:B---3--:R-:W-:-:S05]  /*0730*/  FFMA R17, R8, R10, R9 ;  /* 0x0000000a08117223 */ /* 0x008fca0000000009 */
[----:B------:R3:W-:Y:S04]  /*0740*/  STG.E desc[UR12][R4.64], R17 ;  /* 0x0000001104007986 */ /* 0x0007e8000c10190c */
[----:B------:R-:W2:Y:S04]  /*0750*/  LDG.E R8, desc[UR12][R14.64] ;  /* 0x0000000c0e087981 */ /* 0x000ea8000c1e1900 */
[----:B------:R-:W2:Y:S02]  /*0760*/  LDG.E R10, desc[UR12][R6.64+0x8000] ;  /* 0x0080000c060a7981 */ /* 0x000ea4000c1e1900 */
[----:B--2---:R-:W-:-:S05]  /*0770*/  FFMA R13, R8, R10, R17 ;  /* 0x0000000a080d7223 */ /* 0x004fca0000000011 */
[----:B------:R2:W-:Y:S04]  /*0780*/  STG.E desc[UR12][R4.64], R13 ;  /* 0x0000000d04007986 */ /* 0x0005e8000c10190c */
[----:B------:R-:W4:Y:S04]  /*0790*/  LDG.E R8, desc[UR12][R14.64+0x800] ;  /* 0x0008000c0e087981 */ /* 0x000f28000c1e1900 */
[----:B------:R-:W4:Y:S02]  /*07a0*/  LDG.E R10, desc[UR12][R6.64+0x8800] ;  /* 0x0088000c060a7981 */ /* 0x000f24000c1e1900 */
[----:B----4-:R-:W-:-:S05]  /*07b0*/  FFMA R19, R8, R10, R13 ;  /* 0x0000000a08137223 */ /* 0x010fca000000000d */
[----:B------:R-:W-:Y:S04]  /*07c0*/  STG.E desc[UR12][R4.64], R19 ;  /* 0x0000001304007986 */ /* 0x000fe8000c10190c */
[----:B------:R-:W3:Y:S04]  /*07d0*/  LDG.E R8, desc[UR12][R14.64+0x1000] ;  /* 0x0010000c0e087981 */ /* 0x000ee8000c1e1900 */
[----:B-1----:R-:W3:Y:S02]  /*07e0*/  LDG.E R9, desc[UR12][R6.64+0x9000] ;  /* 0x0090000c06097981 */ /* 0x002ee4000c1e1900 */
[----:B---3--:R-:W-:-:S05]  /*07f0*/  FFMA R17, R8, R9, R19 ;  /* 0x0000000908117223 */ /* 0x008fca0000000013 */
[----:B------:R1:W-:Y:S04]  /*0800*/  STG.E desc[UR12][R4.64], R17 ;  /* 0x0000001104007986 */ /* 0x0003e8000c10190c */
[----:B------:R-:W3:Y:S04]  /*0810*/  LDG.E R8, desc[UR12][R14.64+0x1800] ;  /* 0x0018000c0e087981 */ /* 0x000ee8000c1e1900 */
[----:B------:R-:W3:Y:S01]  /*0820*/  LDG.E R9, desc[UR12][R6.64+0x9800] ;  /* 0x0098000c06097981 */ /* 0x000ee2000c1e1900 */
[----:B--2---:R-:W-:Y:S01]  /*0830*/  IADD3 R13, PT, PT, R11, 0x3000, RZ ;  /* 0x000030000b0d7810 */ /* 0x004fe20007ffe0ff */
[----:B---3--:R-:W-:-:S04]  /*0840*/  FFMA R21, R8, R9, R17 ;  /* 0x0000000908157223 */ /* 0x008fc80000000011 */
[----:B------:R-:W-:Y:S01]  /*0850*/  IMAD.WIDE R8, R13, 0x4, R2 ;  /* 0x000000040d087825 */ /* 0x000fe200078e0202 */
        /* <DEDUP_REMOVED lines=25> */
[----:B------:R-:W4:Y:S04]  /*09f0*/  LDG.E R10, desc[UR12][R8.64+0x1000] ;  /* 0x0010000c080a7981 */ /* 0x000f28000c1e1900 */
[----:B------:R-:W4:Y:S02]  /*0a00*/  LDG.E R12, desc[UR12][R6.64+0xd000] ;  /* 0x00d0000c060c7981 */ /* 0x000f24000c1e1900 */
[----:B----4-:R-:W-:-:S05]  /*0a10*/  FFMA R19, R10, R12, R17 ;  /* 0x0000000c0a137223 */ /* 0x010fca0000000011 */
[----:B------:R1:W-:Y:S04]  /*0a20*/  STG.E desc[UR12][R4.64], R19 ;  /* 0x0000001304007986 */ /* 0x0003e8000c10190c */
[----:B------:R-:W4:Y:S04]  /*0a30*/  LDG.E R10, desc[UR12][R8.64+0x1800] ;  /* 0x0018000c080a7981 */ /* 0x000f28000c1e1900 */
[----:B--2---:R2:W4:Y:S01]  /*0a40*/  LDG.E R13, desc[UR12][R6.64+0xd800] ;  /* 0x00d8000c060d7981 */ /* 0x004522000c1e1900 */
[----:B------:R-:W-:-:S04]  /*0a50*/  UIADD3 UR5, UPT, UPT, UR5, 0x20, URZ ;  /* 0x0000002005057890 */ /* 0x000fc8000fffe0ff */
[----:B------:R-:W-:Y:S01]  /*0a60*/  UISETP.NE.AND UP0, UPT, UR5, 0x400, UPT ;  /* 0x000004000500788c */ /* 0x000fe2000bf05270 */
[----:B------:R-:W-:Y:S02]  /*0a70*/  IADD3 R11, PT, PT, R11, 0x4000, RZ ;  /* 0x000040000b0b7810 */ /* 0x000fe40007ffe0ff */
[----:B--2---:R-:W-:-:S04]  /*0a80*/  IADD3 R6, P0, PT, R6, 0x10000, RZ ;  /* 0x0001000006067810 */ /* 0x004fc80007f1e0ff */
[----:B---3--:R-:W-:Y:S01]  /*0a90*/  IADD3.X R15, PT, PT, RZ, R7, RZ, P0, !PT ;  /* 0x00000007ff0f7210 */ /* 0x008fe200007fe4ff */
[----:B----4-:R-:W-:-:S05]  /*0aa0*/  FFMA R13, R10, R13, R19 ;  /* 0x0000000d0a0d7223 */ /* 0x010fca0000000013 */
[----:B------:R1:W-:Y:S01]  /*0ab0*/  STG.E desc[UR12][R4.64], R13 ;  /* 0x0000000d04007986 */ /* 0x0003e2000c10190c */
[----:B------:R-:W-:Y:S05]  /*0ac0*/  BRA.U UP0, `(.L_x_1) ;  /* 0xfffffff500c87547 */ /* 0x000fea000b83ffff */
[----:B------:R-:W-:Y:S05]  /*0ad0*/  BRA.U UP1, `(.L_x_2) ;  /* 0xfffffff501887547 */ /* 0x000fea000b83ffff */
[----:B------:R-:W-:Y:S05]  /*0ae0*/  EXIT ;  /* 0x000000000000794d */ /* 0x000fea0003800000 */
.L_x_3:
        /* <DEDUP_REMOVED lines=9> */
.L_x_8:


//--------------------- .text._Z14matmul_forwardPfS_S_ --------------------------
	.section	.text._Z14matmul_forwardPfS_S_,"ax",@progbits
	.align	128
        .global         _Z14matmul_forwardPfS_S_
        .type           _Z14matmul_forwardPfS_S_,@function
        .size           _Z14matmul_forwardPfS_S_,(.L_x_9 - _Z14matmul_forwardPfS_S_)
        .other          _Z14matmul_forwardPfS_S_,@"STO_CUDA_ENTRY STV_DEFAULT"
_Z14matmul_forwardPfS_S_:
.text._Z14matmul_forwardPfS_S_:
        /* <DEDUP_REMOVED lines=8> */
[----:B------:R-:W-:Y:S01]  /*0080*/  SHF.L.U32 R0, R0, 0x9, RZ ;  /* 0x0000000900007819 */ /* 0x000fe200000006ff */
        /* <DEDUP_REMOVED lines=8> */
.L_x_5:
[----:B01----:R-:W0:Y:S01]  /*0110*/  LDC.64 R4, c[0x0][0x390] ;  /* 0x0000e400ff047b82 */ /* 0x003e220000000a00 */
[----:B------:R-:W-:Y:S01]  /*0120*/  IADD3 R7, PT, PT, R0, UR4, RZ ;  /* 0x0000000400077c10 */ /* 0x000fe2000fffe0ff */
        /* <DEDUP_REMOVED lines=13> */
.L_x_4:
        /* <DEDUP_REMOVED lines=144> */
.L_x_6:
        /* <DEDUP_REMOVED lines=16> */
.L_x_9:


//--------------------- .nv.shared.reserved.0     --------------------------
	.section	.nv.shared.reserved.0,"aw",@nobits
	.weak		__nv_reservedSMEM_offset_0_alias
	.size		__nv_reservedSMEM_offset_0_alias, 0, 64
	.other		__nv_reservedSMEM_offset_0_alias,@"STO_CUDA_RESERVED_SHARED STV_DEFAULT"
__nv_reservedSMEM_offset_0_alias:
	.zero		0
	.zero		64


//--------------------- .nv.constant0._Z10sgd_updatePfS_f --------------------------
	.section	.nv.constant0._Z10sgd_updatePfS_f,"a",@progbits
	.sectionflags	@""
	.align	4
.nv.constant0._Z10sgd_updatePfS_f:
	.zero		916


//--------------------- .nv.constant0._Z15matmul_backwardPfS_S_ --------------------------
	.section	.nv.constant0._Z15matmul_backwardPfS_S_,"a",@progbits
	.sectionflags	@""
	.align	4
.nv.constant0._Z15matmul_backwardPfS_S_:
	.zero		920


//--------------------- .nv.constant0._Z14matmul_forwardPfS_S_ --------------------------
	.section	.nv.constant0._Z14matmul_forwardPfS_S_,"a",@progbits
	.sectionflags	@""
	.align	4
.nv.constant0._Z14matmul_forwardPfS_S_:
	.zero		920


//--------------------- SYMBOLS --------------------------

	.type		.nv.reservedSmem.offset0,@object
	.size		.nv.reservedSmem.offset0,0x4
